//
// Generated by NVIDIA NVVM Compiler
//
// Compiler Build ID: CL-36424714
// Cuda compilation tools, release 13.0, V13.0.88
// Based on NVVM 20.0.0
//

.version 9.0
.target sm_100
.address_size 64

	// .globl	_Z12AddInstsCUDAPiS_

.visible .entry _Z12AddInstsCUDAPiS_(
	.param .u64 .ptr .align 1 _Z12AddInstsCUDAPiS__param_0,
	.param .u64 .ptr .align 1 _Z12AddInstsCUDAPiS__param_1
)
{
	.reg .b32 	%r<4>;
	.reg .b64 	%rd<5>;

	ld.param.u64 	%rd1, [_Z12AddInstsCUDAPiS__param_0];
	ld.param.u64 	%rd2, [_Z12AddInstsCUDAPiS__param_1];
	cvta.to.global.u64 	%rd3, %rd1;
	cvta.to.global.u64 	%rd4, %rd2;
	ld.global.u32 	%r1, [%rd4];
	ld.global.u32 	%r2, [%rd3];
	add.s32 	%r3, %r2, %r1;
	st.global.u32 	[%rd3], %r3;
	ret;

}


// ===== COMPILED SASS (sm_100) =====

	.target	sm_100

	.elftype	@"ET_EXEC"


//--------------------- .note.nv.tkinfo           --------------------------
	.section	.note.nv.tkinfo,"",@"SHT_NOTE"
	.sectionflags	@"SHF_NOTE_NV_TKINFO"
	.tkinfo
        /*0018*/ 	.word	0x00000002
        /*0030*/ 	.string	""
        /*0030*/ 	.string	"ptxas"
        /*0030*/ 	.string	"Cuda compilation tools, release 13.0, V13.0.88"
        /*0030*/ 	.string	"Build cuda_13.0.r13.0/compiler.36424714_0"
        /*0030*/ 	.string	"-arch sm_100 -m 64 "



//--------------------- .note.nv.cuinfo           --------------------------
	.section	.note.nv.cuinfo,"",@"SHT_NOTE"
	.sectionflags	@"SHF_NOTE_NV_CUINFO"
        /*0018*/ 	.short	0x0002
        /*001a*/ 	.short	0x0064
        /*001c*/ 	.short	0x0082
	.zero		2


//--------------------- .nv.info                  --------------------------
	.section	.nv.info,"",@"SHT_CUDA_INFO"
	.align	4


	//----- nvinfo : EIATTR_REGCOUNT
	.align		4
        /*0000*/ 	.byte	0x04, 0x2f
        /*0002*/ 	.short	(.L_1 - .L_0)
	.align		4
.L_0:
        /*0004*/ 	.word	index@(_Z12AddInstsCUDAPiS_)
        /*0008*/ 	.word	0x0000000a


	//----- nvinfo : EIATTR_FRAME_SIZE
	.align		4
.L_1:
        /*000c*/ 	.byte	0x04, 0x11
        /*000e*/ 	.short	(.L_3 - .L_2)
	.align		4
.L_2:
        /*0010*/ 	.word	index@(_Z12AddInstsCUDAPiS_)
        /*0014*/ 	.word	0x00000000


	//----- nvinfo : EIATTR_MIN_STACK_SIZE
	.align		4
.L_3:
        /*0018*/ 	.byte	0x04, 0x12
        /*001a*/ 	.short	(.L_5 - .L_4)
	.align		4
.L_4:
        /*001c*/ 	.word	index@(_Z12AddInstsCUDAPiS_)
        /*0020*/ 	.word	0x00000000
.L_5:


//--------------------- .nv.compat                --------------------------
	.section	.nv.compat,"",@"SHT_CUDA_COMPAT_INFO"
	.align	4
        /*0000*/ 	.byte	0x02, 0x09, 0x00, 0x00, 0x02, 0x02, 0x01, 0x00, 0x02, 0x05, 0x05, 0x00, 0x03, 0x07, 0x01, 0x01
        /*0010*/ 	.byte	0x02, 0x03, 0x00, 0x00, 0x02, 0x06, 0x01, 0x00, 0x04, 0x0b, 0x08, 0x00, 0x09, 0x00, 0x00, 0x00
        /*0020*/ 	.byte	0x00, 0x00, 0x00, 0x00


//--------------------- .nv.info._Z12AddInstsCUDAPiS_ --------------------------
	.section	.nv.info._Z12AddInstsCUDAPiS_,"",@"SHT_CUDA_INFO"
	.sectionflags	@""
	.align	4


	//----- nvinfo : EIATTR_CUDA_API_VERSION
	.align		4
        /*0000*/ 	.byte	0x04, 0x37
        /*0002*/ 	.short	(.L_7 - .L_6)
.L_6:
        /*0004*/ 	.word	0x00000082


	//----- nvinfo : EIATTR_KPARAM_INFO
	.align		4
.L_7:
        /*0008*/ 	.byte	0x04, 0x17
        /*000a*/ 	.short	(.L_9 - .L_8)
.L_8:
        /*000c*/ 	.word	0x00000000
        /*0010*/ 	.short	0x0001
        /*0012*/ 	.short	0x0008
        /*0014*/ 	.byte	0x00, 0xf5, 0x21, 0x00


	//----- nvinfo : EIATTR_KPARAM_INFO
	.align		4
.L_9:
        /*0018*/ 	.byte	0x04, 0x17
        /*001a*/ 	.short	(.L_11 - .L_10)
.L_10:
        /*001c*/ 	.word	0x00000000
        /*0020*/ 	.short	0x0000
        /*0022*/ 	.short	0x0000
        /*0024*/ 	.byte	0x00, 0xf5, 0x21, 0x00


	//----- nvinfo : EIATTR_SPARSE_MMA_MASK
	.align		4
.L_11:
        /*0028*/ 	.byte	0x03, 0x50
        /*002a*/ 	.short	0x0000


	//----- nvinfo : EIATTR_MAXREG_COUNT
	.align		4
        /*002c*/ 	.byte	0x03, 0x1b
        /*002e*/ 	.short	0x00ff


	//----- nvinfo : EIATTR_MERCURY_ISA_VERSION
	.align		4
        /*0030*/ 	.byte	0x03, 0x5f
        /*0032*/ 	.short	0x0101


	//----- nvinfo : EIATTR_VRC_CTA_INIT_COUNT
	.align		4
        /*0034*/ 	.byte	0x02, 0x4a
	.zero		1
	.zero		1


	//----- nvinfo : EIATTR_EXIT_INSTR_OFFSETS
	.align		4
        /*0038*/ 	.byte	0x04, 0x1c
        /*003a*/ 	.short	(.L_13 - .L_12)


	//   ....[0]....
.L_12:
        /*003c*/ 	.word	0x00000080


	//----- nvinfo : EIATTR_CBANK_PARAM_SIZE
	.align		4
.L_13:
        /*0040*/ 	.byte	0x03, 0x19
        /*0042*/ 	.short	0x0010


	//----- nvinfo : EIATTR_PARAM_CBANK
	.align		4
        /*0044*/ 	.byte	0x04, 0x0a
        /*0046*/ 	.short	(.L_15 - .L_14)
	.align		4
.L_14:
        /*0048*/ 	.word	index@(.nv.constant0._Z12AddInstsCUDAPiS_)
        /*004c*/ 	.short	0x0380
        /*004e*/ 	.short	0x0010


	//----- nvinfo : EIATTR_SW_WAR
	.align		4
.L_15:
        /*0050*/ 	.byte	0x04, 0x36
        /*0052*/ 	.short	(.L_17 - .L_16)
.L_16:
        /*0054*/ 	.word	0x00000008
.L_17:


//--------------------- .nv.callgraph             --------------------------
	.section	.nv.callgraph,"",@"SHT_CUDA_CALLGRAPH"
	.align	4
	.sectionentsize	8
	.align		4
        /*0000*/ 	.word	0x00000000
	.align		4
        /*0004*/ 	.word	0xffffffff
	.align		4
        /*0008*/ 	.word	0x00000000
	.align		4
        /*000c*/ 	.word	0xfffffffe
	.align		4
        /*0010*/ 	.word	0x00000000
	.align		4
        /*0014*/ 	.word	0xfffffffd
	.align		4
        /*0018*/ 	.word	0x00000000
	.align		4
        /*001c*/ 	.word	0xfffffffc


//--------------------- .text._Z12AddInstsCUDAPiS_ --------------------------
	.section	.text._Z12AddInstsCUDAPiS_,"ax",@progbits
	.align	128
        .global         _Z12AddInstsCUDAPiS_
        .type           _Z12AddInstsCUDAPiS_,@function
        .size           _Z12AddInstsCUDAPiS_,(.L_x_1 - _Z12AddInstsCUDAPiS_)
        .other          _Z12AddInstsCUDAPiS_,@"STO_CUDA_ENTRY STV_DEFAULT"
_Z12AddInstsCUDAPiS_:
.text._Z12AddInstsCUDAPiS_:
[----:B------:R-:W-:Y:S08]  /*0000*/  LDC R1, c[0x0][0x37c] ;  /* 0x0000df00ff017b82 */ /* 0x000ff00000000800 */
[----:B------:R-:W0:Y:S01]  /*0010*/  LDC.64 R2, c[0x0][0x388] ;  /* 0x0000e200ff027b82 */ /* 0x000e220000000a00 */
[----:B------:R-:W0:Y:S07]  /*0020*/  LDCU.64 UR4, c[0x0][0x358] ;  /* 0x00006b00ff0477ac */ /* 0x000e2e0008000a00 */
[----:B------:R-:W1:Y:S01]  /*0030*/  LDC.64 R4, c[0x0][0x380] ;  /* 0x0000e000ff047b82 */ /* 0x000e620000000a00 */
[----:B0-----:R-:W2:Y:S04]  /*0040*/  LDG.E R2, desc[UR4][R2.64] ;  /* 0x0000000402027981 */ /* 0x001ea8000c1e1900 */
[----:B-1----:R-:W2:Y:S02]  /*0050*/  LDG.E R7, desc[UR4][R4.64] ;  /* 0x0000000404077981 */ /* 0x002ea4000c1e1900 */
[----:B--2---:R-:W-:-:S05]  /*0060*/  IADD3 R7, PT, PT, R2, R7, RZ ;  /* 0x0000000702077210 */ /* 0x004fca0007ffe0ff */
[----:B------:R-:W-:Y:S01]  /*0070*/  STG.E desc[UR4][R4.64], R7 ;  /* 0x0000000704007986 */ /* 0x000fe2000c101904 */
[----:B------:R-:W-:Y:S05]  /*0080*/  EXIT ;  /* 0x000000000000794d */ /* 0x000fea0003800000 */
.L_x_0:
[----:B------:R-:W-:-:S00]  /*0090*/  BRA `(.L_x_0) ;  /* 0xfffffffc00fc7947 */ /* 0x000fc0000383ffff */
[----:B------:R-:W-:-:S00]  /*00a0*/  NOP ;  /* 0x0000000000007918 */ /* 0x000fc00000000000 */
        /* <DEDUP_REMOVED lines=13> */
.L_x_1:


//--------------------- .nv.shared.reserved.0     --------------------------
	.section	.nv.shared.reserved.0,"aw",@nobits
	.weak		__nv_reservedSMEM_offset_0_alias
	.size		__nv_reservedSMEM_offset_0_alias, 0, 64
	.other		__nv_reservedSMEM_offset_0_alias,@"STO_CUDA_RESERVED_SHARED STV_DEFAULT"
__nv_reservedSMEM_offset_0_alias:
	.zero		0
	.zero		64


//--------------------- .nv.constant0._Z12AddInstsCUDAPiS_ --------------------------
	.section	.nv.constant0._Z12AddInstsCUDAPiS_,"a",@progbits
	.sectionflags	@""
	.align	4
.nv.constant0._Z12AddInstsCUDAPiS_:
	.zero		912


//--------------------- SYMBOLS --------------------------

	.type		.nv.reservedSmem.offset0,@object
	.size		.nv.reservedSmem.offset0,0x4
